//
// Generated by NVIDIA NVVM Compiler
//
// Compiler Build ID: CL-36424714
// Cuda compilation tools, release 13.0, V13.0.88
// Based on NVVM 20.0.0
//

.version 9.0
.target sm_100
.address_size 64

	// .globl	d_mag_grad_3d_complex

.visible .entry d_mag_grad_3d_complex(
	.param .u64 .ptr .align 1 d_mag_grad_3d_complex_param_0,
	.param .u64 .ptr .align 1 d_mag_grad_3d_complex_param_1,
	.param .u32 d_mag_grad_3d_complex_param_2,
	.param .u32 d_mag_grad_3d_complex_param_3,
	.param .u32 d_mag_grad_3d_complex_param_4
)
{
	.reg .pred 	%p<9>;
	.reg .b32 	%r<18>;
	.reg .b32 	%f<41>;
	.reg .b64 	%rd<23>;

	ld.param.u64 	%rd5, [d_mag_grad_3d_complex_param_0];
	ld.param.u64 	%rd6, [d_mag_grad_3d_complex_param_1];
	ld.param.u32 	%r4, [d_mag_grad_3d_complex_param_2];
	ld.param.u32 	%r6, [d_mag_grad_3d_complex_param_3];
	ld.param.u32 	%r7, [d_mag_grad_3d_complex_param_4];
	cvta.to.global.u64 	%rd1, %rd6;
	mov.u32 	%r8, %tid.x;
	mov.u32 	%r9, %ctaid.x;
	mov.u32 	%r10, %ntid.x;
	mad.lo.s32 	%r1, %r9, %r10, %r8;
	mov.u32 	%r11, %tid.y;
	mov.u32 	%r12, %ctaid.y;
	mov.u32 	%r13, %ntid.y;
	mad.lo.s32 	%r14, %r12, %r13, %r11;
	mov.u32 	%r15, %tid.z;
	mov.u32 	%r16, %ctaid.z;
	mov.u32 	%r17, %ntid.z;
	mad.lo.s32 	%r3, %r16, %r17, %r15;
	setp.ge.u32 	%p1, %r1, %r4;
	setp.ge.u32 	%p2, %r14, %r6;
	or.pred  	%p3, %p1, %p2;
	setp.ge.u32 	%p4, %r3, %r7;
	or.pred  	%p5, %p3, %p4;
	@%p5 bra 	$L__BB0_8;
	cvt.u64.u32 	%rd7, %r1;
	cvt.u64.u32 	%rd8, %r14;
	cvt.u64.u32 	%rd2, %r4;
	mul.wide.u32 	%rd9, %r6, %r3;
	add.s64 	%rd10, %rd9, %rd8;
	mad.lo.s64 	%rd3, %rd10, %rd2, %rd7;
	setp.eq.s32 	%p6, %r1, 0;
	shl.b64 	%rd11, %rd3, 3;
	add.s64 	%rd4, %rd1, %rd11;
	mov.f32 	%f35, 0f00000000;
	mov.f32 	%f36, %f35;
	@%p6 bra 	$L__BB0_3;
	ld.global.v2.f32 	{%f14, %f15}, [%rd4];
	ld.global.v2.f32 	{%f16, %f17}, [%rd4+-8];
	sub.f32 	%f36, %f14, %f16;
	sub.f32 	%f35, %f15, %f17;
$L__BB0_3:
	setp.eq.s32 	%p7, %r14, 0;
	mov.f32 	%f37, 0f00000000;
	mov.f32 	%f38, %f37;
	@%p7 bra 	$L__BB0_5;
	ld.global.v2.f32 	{%f19, %f20}, [%rd4];
	sub.s64 	%rd12, %rd3, %rd2;
	shl.b64 	%rd13, %rd12, 3;
	add.s64 	%rd14, %rd1, %rd13;
	ld.global.v2.f32 	{%f21, %f22}, [%rd14];
	sub.f32 	%f38, %f19, %f21;
	sub.f32 	%f37, %f20, %f22;
$L__BB0_5:
	setp.eq.s32 	%p8, %r3, 0;
	mov.f32 	%f39, 0f00000000;
	mov.f32 	%f40, %f39;
	@%p8 bra 	$L__BB0_7;
	cvt.u64.u32 	%rd15, %r6;
	ld.global.v2.f32 	{%f24, %f25}, [%rd4];
	mul.lo.s64 	%rd16, %rd15, %rd2;
	sub.s64 	%rd17, %rd3, %rd16;
	shl.b64 	%rd18, %rd17, 3;
	add.s64 	%rd19, %rd1, %rd18;
	ld.global.v2.f32 	{%f26, %f27}, [%rd19];
	sub.f32 	%f40, %f24, %f26;
	sub.f32 	%f39, %f25, %f27;
$L__BB0_7:
	mul.f32 	%f28, %f36, %f36;
	fma.rn.f32 	%f29, %f35, %f35, %f28;
	fma.rn.f32 	%f30, %f38, %f38, %f29;
	fma.rn.f32 	%f31, %f37, %f37, %f30;
	fma.rn.f32 	%f32, %f40, %f40, %f31;
	fma.rn.f32 	%f33, %f39, %f39, %f32;
	sqrt.rn.f32 	%f34, %f33;
	cvta.to.global.u64 	%rd20, %rd5;
	shl.b64 	%rd21, %rd3, 2;
	add.s64 	%rd22, %rd20, %rd21;
	st.global.f32 	[%rd22], %f34;
$L__BB0_8:
	ret;

}


// ===== COMPILED SASS (sm_100) =====

	.target	sm_100

	.elftype	@"ET_EXEC"


//--------------------- .note.nv.tkinfo           --------------------------
	.section	.note.nv.tkinfo,"",@"SHT_NOTE"
	.sectionflags	@"SHF_NOTE_NV_TKINFO"
	.tkinfo
        /*0018*/ 	.word	0x00000002
        /*0030*/ 	.string	""
        /*0030*/ 	.string	"ptxas"
        /*0030*/ 	.string	"Cuda compilation tools, release 13.0, V13.0.88"
        /*0030*/ 	.string	"Build cuda_13.0.r13.0/compiler.36424714_0"
        /*0030*/ 	.string	"-arch sm_100 -m 64 "



//--------------------- .note.nv.cuinfo           --------------------------
	.section	.note.nv.cuinfo,"",@"SHT_NOTE"
	.sectionflags	@"SHF_NOTE_NV_CUINFO"
        /*0018*/ 	.short	0x0002
        /*001a*/ 	.short	0x0064
        /*001c*/ 	.short	0x0082
	.zero		2


//--------------------- .nv.info                  --------------------------
	.section	.nv.info,"",@"SHT_CUDA_INFO"
	.align	4


	//----- nvinfo : EIATTR_REGCOUNT
	.align		4
        /*0000*/ 	.byte	0x04, 0x2f
        /*0002*/ 	.short	(.L_1 - .L_0)
	.align		4
.L_0:
        /*0004*/ 	.word	index@(d_mag_grad_3d_complex)
        /*0008*/ 	.word	0x00000017


	//----- nvinfo : EIATTR_FRAME_SIZE
	.align		4
.L_1:
        /*000c*/ 	.byte	0x04, 0x11
        /*000e*/ 	.short	(.L_3 - .L_2)
	.align		4
.L_2:
        /*0010*/ 	.word	index@($__internal_0_$__cuda_sm20_sqrt_rn_f32_slowpath)
        /*0014*/ 	.word	0x00000000


	//----- nvinfo : EIATTR_FRAME_SIZE
	.align		4
.L_3:
        /*0018*/ 	.byte	0x04, 0x11
        /*001a*/ 	.short	(.L_5 - .L_4)
	.align		4
.L_4:
        /*001c*/ 	.word	index@(d_mag_grad_3d_complex)
        /*0020*/ 	.word	0x00000000


	//----- nvinfo : EIATTR_MIN_STACK_SIZE
	.align		4
.L_5:
        /*0024*/ 	.byte	0x04, 0x12
        /*0026*/ 	.short	(.L_7 - .L_6)
	.align		4
.L_6:
        /*0028*/ 	.word	index@(d_mag_grad_3d_complex)
        /*002c*/ 	.word	0x00000000
.L_7:


//--------------------- .nv.compat                --------------------------
	.section	.nv.compat,"",@"SHT_CUDA_COMPAT_INFO"
	.align	4
        /*0000*/ 	.byte	0x02, 0x09, 0x00, 0x00, 0x02, 0x02, 0x01, 0x00, 0x02, 0x05, 0x05, 0x00, 0x03, 0x07, 0x01, 0x01
        /*0010*/ 	.byte	0x02, 0x03, 0x00, 0x00, 0x02, 0x06, 0x01, 0x00, 0x04, 0x0b, 0x08, 0x00, 0x01, 0x00, 0x00, 0x00
        /*0020*/ 	.byte	0x00, 0x00, 0x00, 0x00


//--------------------- .nv.info.d_mag_grad_3d_complex --------------------------
	.section	.nv.info.d_mag_grad_3d_complex,"",@"SHT_CUDA_INFO"
	.sectionflags	@""
	.align	4


	//----- nvinfo : EIATTR_CUDA_API_VERSION
	.align		4
        /*0000*/ 	.byte	0x04, 0x37
        /*0002*/ 	.short	(.L_9 - .L_8)
.L_8:
        /*0004*/ 	.word	0x00000082


	//----- nvinfo : EIATTR_KPARAM_INFO
	.align		4
.L_9:
        /*0008*/ 	.byte	0x04, 0x17
        /*000a*/ 	.short	(.L_11 - .L_10)
.L_10:
        /*000c*/ 	.word	0x00000000
        /*0010*/ 	.short	0x0004
        /*0012*/ 	.short	0x0018
        /*0014*/ 	.byte	0x00, 0xf0, 0x11, 0x00


	//----- nvinfo : EIATTR_KPARAM_INFO
	.align		4
.L_11:
        /*0018*/ 	.byte	0x04, 0x17
        /*001a*/ 	.short	(.L_13 - .L_12)
.L_12:
        /*001c*/ 	.word	0x00000000
        /*0020*/ 	.short	0x0003
        /*0022*/ 	.short	0x0014
        /*0024*/ 	.byte	0x00, 0xf0, 0x11, 0x00


	//----- nvinfo : EIATTR_KPARAM_INFO
	.align		4
.L_13:
        /*0028*/ 	.byte	0x04, 0x17
        /*002a*/ 	.short	(.L_15 - .L_14)
.L_14:
        /*002c*/ 	.word	0x00000000
        /*0030*/ 	.short	0x0002
        /*0032*/ 	.short	0x0010
        /*0034*/ 	.byte	0x00, 0xf0, 0x11, 0x00


	//----- nvinfo : EIATTR_KPARAM_INFO
	.align		4
.L_15:
        /*0038*/ 	.byte	0x04, 0x17
        /*003a*/ 	.short	(.L_17 - .L_16)
.L_16:
        /*003c*/ 	.word	0x00000000
        /*0040*/ 	.short	0x0001
        /*0042*/ 	.short	0x0008
        /*0044*/ 	.byte	0x00, 0xf5, 0x21, 0x00


	//----- nvinfo : EIATTR_KPARAM_INFO
	.align		4
.L_17:
        /*0048*/ 	.byte	0x04, 0x17
        /*004a*/ 	.short	(.L_19 - .L_18)
.L_18:
        /*004c*/ 	.word	0x00000000
        /*0050*/ 	.short	0x0000
        /*0052*/ 	.short	0x0000
        /*0054*/ 	.byte	0x00, 0xf5, 0x21, 0x00


	//----- nvinfo : EIATTR_SPARSE_MMA_MASK
	.align		4
.L_19:
        /*0058*/ 	.byte	0x03, 0x50
        /*005a*/ 	.short	0x0000


	//----- nvinfo : EIATTR_MAXREG_COUNT
	.align		4
        /*005c*/ 	.byte	0x03, 0x1b
        /*005e*/ 	.short	0x00ff


	//----- nvinfo : EIATTR_MERCURY_ISA_VERSION
	.align		4
        /*0060*/ 	.byte	0x03, 0x5f
        /*0062*/ 	.short	0x0101


	//----- nvinfo : EIATTR_VRC_CTA_INIT_COUNT
	.align		4
        /*0064*/ 	.byte	0x02, 0x4a
	.zero		1
	.zero		1


	//----- nvinfo : EIATTR_EXIT_INSTR_OFFSETS
	.align		4
        /*0068*/ 	.byte	0x04, 0x1c
        /*006a*/ 	.short	(.L_21 - .L_20)


	//   ....[0]....
.L_20:
        /*006c*/ 	.word	0x00000120


	//   ....[1]....
        /*0070*/ 	.word	0x00000550


	//----- nvinfo : EIATTR_CRS_STACK_SIZE
	.align		4
.L_21:
        /*0074*/ 	.byte	0x04, 0x1e
        /*0076*/ 	.short	(.L_23 - .L_22)
.L_22:
        /*0078*/ 	.word	0x00000000


	//----- nvinfo : EIATTR_CBANK_PARAM_SIZE
	.align		4
.L_23:
        /*007c*/ 	.byte	0x03, 0x19
        /*007e*/ 	.short	0x001c


	//----- nvinfo : EIATTR_PARAM_CBANK
	.align		4
        /*0080*/ 	.byte	0x04, 0x0a
        /*0082*/ 	.short	(.L_25 - .L_24)
	.align		4
.L_24:
        /*0084*/ 	.word	index@(.nv.constant0.d_mag_grad_3d_complex)
        /*0088*/ 	.short	0x0380
        /*008a*/ 	.short	0x001c


	//----- nvinfo : EIATTR_SW_WAR
	.align		4
.L_25:
        /*008c*/ 	.byte	0x04, 0x36
        /*008e*/ 	.short	(.L_27 - .L_26)
.L_26:
        /*0090*/ 	.word	0x00000008
.L_27:


//--------------------- .nv.callgraph             --------------------------
	.section	.nv.callgraph,"",@"SHT_CUDA_CALLGRAPH"
	.align	4
	.sectionentsize	8
	.align		4
        /*0000*/ 	.word	0x00000000
	.align		4
        /*0004*/ 	.word	0xffffffff
	.align		4
        /*0008*/ 	.word	0x00000000
	.align		4
        /*000c*/ 	.word	0xfffffffe
	.align		4
        /*0010*/ 	.word	0x00000000
	.align		4
        /*0014*/ 	.word	0xfffffffd
	.align		4
        /*0018*/ 	.word	0x00000000
	.align		4
        /*001c*/ 	.word	0xfffffffc


//--------------------- .text.d_mag_grad_3d_complex --------------------------
	.section	.text.d_mag_grad_3d_complex,"ax",@progbits
	.align	128
        .global         d_mag_grad_3d_complex
        .type           d_mag_grad_3d_complex,@function
        .size           d_mag_grad_3d_complex,(.L_x_5 - d_mag_grad_3d_complex)
        .other          d_mag_grad_3d_complex,@"STO_CUDA_ENTRY STV_DEFAULT"
d_mag_grad_3d_complex:
.text.d_mag_grad_3d_complex:
[----:B------:R-:W-:Y:S01]  /*0000*/  LDC R1, c[0x0][0x37c] ;  /* 0x0000df00ff017b82 */ /* 0x000fe20000000800 */
[----:B------:R-:W0:Y:S07]  /*0010*/  S2R R2, SR_TID.Y ;  /* 0x0000000000027919 */ /* 0x000e2e0000002200 */
[----:B------:R-:W1:Y:S01]  /*0020*/  LDC R7, c[0x0][0x360] ;  /* 0x0000d800ff077b82 */ /* 0x000e620000000800 */
[----:B------:R-:W2:Y:S01]  /*0030*/  LDCU.64 UR8, c[0x0][0x390] ;  /* 0x00007200ff0877ac */ /* 0x000ea20008000a00 */
[----:B------:R-:W1:Y:S01]  /*0040*/  S2R R6, SR_TID.X ;  /* 0x0000000000067919 */ /* 0x000e620000002100 */
[----:B------:R-:W3:Y:S01]  /*0050*/  LDCU UR7, c[0x0][0x398] ;  /* 0x00007300ff0777ac */ /* 0x000ee20008000800 */
[----:B------:R-:W4:Y:S04]  /*0060*/  S2R R5, SR_TID.Z ;  /* 0x0000000000057919 */ /* 0x000f280000002300 */
[----:B------:R-:W0:Y:S08]  /*0070*/  S2UR UR5, SR_CTAID.Y ;  /* 0x00000000000579c3 */ /* 0x000e300000002600 */
[----:B------:R-:W0:Y:S08]  /*0080*/  LDC R3, c[0x0][0x364] ;  /* 0x0000d900ff037b82 */ /* 0x000e300000000800 */
[----:B------:R-:W1:Y:S08]  /*0090*/  S2UR UR4, SR_CTAID.X ;  /* 0x00000000000479c3 */ /* 0x000e700000002500 */
[----:B------:R-:W4:Y:S08]  /*00a0*/  S2UR UR6, SR_CTAID.Z ;  /* 0x00000000000679c3 */ /* 0x000f300000002700 */
[----:B------:R-:W4:Y:S01]  /*00b0*/  LDC R0, c[0x0][0x368] ;  /* 0x0000da00ff007b82 */ /* 0x000f220000000800 */
[----:B0-----:R-:W-:-:S05]  /*00c0*/  IMAD R2, R3, UR5, R2 ;  /* 0x0000000503027c24 */ /* 0x001fca000f8e0202 */
[----:B--2---:R-:W-:Y:S01]  /*00d0*/  ISETP.GE.U32.AND P0, PT, R2, UR9, PT ;  /* 0x0000000902007c0c */ /* 0x004fe2000bf06070 */
[----:B-1----:R-:W-:-:S05]  /*00e0*/  IMAD R6, R7, UR4, R6 ;  /* 0x0000000407067c24 */ /* 0x002fca000f8e0206 */
[----:B------:R-:W-:Y:S01]  /*00f0*/  ISETP.GE.U32.OR P0, PT, R6, UR8, P0 ;  /* 0x0000000806007c0c */ /* 0x000fe20008706470 */
[----:B----4-:R-:W-:-:S05]  /*0100*/  IMAD R5, R0, UR6, R5 ;  /* 0x0000000600057c24 */ /* 0x010fca000f8e0205 */
[----:B---3--:R-:W-:-:S13]  /*0110*/  ISETP.GE.U32.OR P0, PT, R5, UR7, P0 ;  /* 0x0000000705007c0c */ /* 0x008fda0008706470 */
[----:B------:R-:W-:Y:S05]  /*0120*/  @P0 EXIT ;  /* 0x000000000000094d */ /* 0x000fea0003800000 */
[----:B------:R-:W-:Y:S01]  /*0130*/  HFMA2 R3, -RZ, RZ, 0, 0 ;  /* 0x00000000ff037431 */ /* 0x000fe200000001ff */
[----:B------:R-:W0:Y:S01]  /*0140*/  LDCU.64 UR6, c[0x0][0x388] ;  /* 0x00007100ff0677ac */ /* 0x000e220008000a00 */
[C---:B------:R-:W-:Y:S02]  /*0150*/  ISETP.NE.AND P0, PT, R5.reuse, RZ, PT ;  /* 0x000000ff0500720c */ /* 0x040fe40003f05270 */
[----:B------:R-:W-:Y:S01]  /*0160*/  ISETP.NE.AND P1, PT, R2, RZ, PT ;  /* 0x000000ff0200720c */ /* 0x000fe20003f25270 */
[----:B------:R-:W1:Y:S01]  /*0170*/  LDCU.64 UR4, c[0x0][0x358] ;  /* 0x00006b00ff0477ac */ /* 0x000e620008000a00 */
[----:B------:R-:W-:Y:S02]  /*0180*/  MOV R7, RZ ;  /* 0x000000ff00077202 */ /* 0x000fe40000000f00 */
[----:B------:R-:W-:Y:S01]  /*0190*/  ISETP.NE.AND P2, PT, R6, RZ, PT ;  /* 0x000000ff0600720c */ /* 0x000fe20003f45270 */
[----:B------:R-:W-:-:S04]  /*01a0*/  IMAD.WIDE.U32 R4, R5, UR9, R2 ;  /* 0x0000000905047c25 */ /* 0x000fc8000f8e0002 */
[----:B------:R-:W-:Y:S02]  /*01b0*/  IMAD R5, R5, UR8, RZ ;  /* 0x0000000805057c24 */ /* 0x000fe4000f8e02ff */
[----:B------:R-:W-:Y:S01]  /*01c0*/  @P0 IADD3 R11, P4, PT, RZ, -UR9, RZ ;  /* 0x80000009ff0b0c10 */ /* 0x000fe2000ff9e0ff */
[----:B------:R-:W-:-:S03]  /*01d0*/  IMAD.WIDE.U32 R2, R4, UR8, R6 ;  /* 0x0000000804027c25 */ /* 0x000fc6000f8e0006 */
[----:B------:R-:W-:Y:S01]  /*01e0*/  @P0 IADD3.X R13, PT, PT, RZ, -0x1, RZ, P4, !PT ;  /* 0xffffffffff0d0810 */ /* 0x000fe200027fe4ff */
[----:B------:R-:W-:Y:S01]  /*01f0*/  IMAD.IADD R5, R3, 0x1, R5 ;  /* 0x0000000103057824 */ /* 0x000fe200078e0205 */
[C---:B0-----:R-:W-:Y:S02]  /*0200*/  LEA R18, P3, R2.reuse, UR6, 0x3 ;  /* 0x0000000602127c11 */ /* 0x041fe4000f8618ff */
[C---:B------:R-:W-:Y:S01]  /*0210*/  @P1 IADD3 R0, P4, PT, R2.reuse, -UR8, RZ ;  /* 0x8000000802001c10 */ /* 0x040fe2000ff9e0ff */
[----:B------:R-:W-:Y:S01]  /*0220*/  @P0 IMAD R13, R13, UR8, RZ ;  /* 0x000000080d0d0c24 */ /* 0x000fe2000f8e02ff */
[--C-:B------:R-:W-:Y:S02]  /*0230*/  LEA.HI.X R19, R2, UR7, R5.reuse, 0x3, P3 ;  /* 0x0000000702137c11 */ /* 0x100fe400098f1c05 */
[----:B------:R-:W-:Y:S02]  /*0240*/  @P0 MOV R4, R2 ;  /* 0x0000000200040202 */ /* 0x000fe40000000f00 */
[----:B------:R-:W-:Y:S01]  /*0250*/  @P1 IADD3.X R7, PT, PT, R5, -0x1, RZ, P4, !PT ;  /* 0xffffffff05071810 */ /* 0x000fe200027fe4ff */
[----:B-1----:R-:W2:Y:S01]  /*0260*/  @P2 LDG.E.64 R16, desc[UR4][R18.64] ;  /* 0x0000000412102981 */ /* 0x002ea2000c1e1b00 */
[----:B------:R-:W-:Y:S01]  /*0270*/  @P1 LEA R8, P3, R0, UR6, 0x3 ;  /* 0x0000000600081c11 */ /* 0x000fe2000f8618ff */
[----:B------:R-:W-:-:S02]  /*0280*/  @P0 IMAD.WIDE.U32 R10, R11, UR8, R4 ;  /* 0x000000080b0a0c25 */ /* 0x000fc4000f8e0004 */
[----:B------:R-:W2:Y:S01]  /*0290*/  @P2 LDG.E.64 R14, desc[UR4][R18.64+-0x8] ;  /* 0xfffff804120e2981 */ /* 0x000ea2000c1e1b00 */
[----:B------:R-:W-:Y:S01]  /*02a0*/  @P1 LEA.HI.X R9, R0, UR7, R7, 0x3, P3 ;  /* 0x0000000700091c11 */ /* 0x000fe200098f1c07 */
[----:B------:R-:W-:Y:S01]  /*02b0*/  @P0 IMAD.IADD R11, R11, 0x1, R13 ;  /* 0x000000010b0b0824 */ /* 0x000fe200078e020d */
[C---:B------:R-:W-:Y:S01]  /*02c0*/  @P0 LEA R12, P3, R10.reuse, UR6, 0x3 ;  /* 0x000000060a0c0c11 */ /* 0x040fe2000f8618ff */
[----:B------:R-:W3:Y:S04]  /*02d0*/  @P1 LDG.E.64 R6, desc[UR4][R18.64] ;  /* 0x0000000412061981 */ /* 0x000ee8000c1e1b00 */
[----:B------:R-:W3:Y:S01]  /*02e0*/  @P1 LDG.E.64 R8, desc[UR4][R8.64] ;  /* 0x0000000408081981 */ /* 0x000ee2000c1e1b00 */
[----:B------:R-:W-:-:S03]  /*02f0*/  @P0 LEA.HI.X R13, R10, UR7, R11, 0x3, P3 ;  /* 0x000000070a0d0c11 */ /* 0x000fc600098f1c0b */
[----:B------:R-:W4:Y:S04]  /*0300*/  @P0 LDG.E.64 R10, desc[UR4][R18.64] ;  /* 0x00000004120a0981 */ /* 0x000f28000c1e1b00 */
[----:B------:R-:W4:Y:S01]  /*0310*/  @P0 LDG.E.64 R12, desc[UR4][R12.64] ;  /* 0x000000040c0c0981 */ /* 0x000f22000c1e1b00 */
[----:B------:R-:W-:Y:S01]  /*0320*/  HFMA2 R20, -RZ, RZ, 0, 0 ;  /* 0x00000000ff147431 */ /* 0x000fe200000001ff */
[----:B------:R-:W-:Y:S01]  /*0330*/  MOV R0, RZ ;  /* 0x000000ff00007202 */ /* 0x000fe20000000f00 */
[----:B------:R-:W-:Y:S01]  /*0340*/  BSSY.RECONVERGENT B0, `(.L_x_0) ;  /* 0x000001c000007945 */ /* 0x000fe20003800200 */
[----:B--2---:R-:W-:Y:S01]  /*0350*/  @P2 FADD R20, R16, -R14 ;  /* 0x8000000e10142221 */ /* 0x004fe20000000000 */
[----:B------:R-:W-:Y:S01]  /*0360*/  @P2 FADD R0, R17, -R15 ;  /* 0x8000000f11002221 */ /* 0x000fe20000000000 */
[----:B------:R-:W-:-:S02]  /*0370*/  CS2R R14, SRZ ;  /* 0x00000000000e7805 */ /* 0x000fc4000001ff00 */
[----:B------:R-:W-:-:S04]  /*0380*/  FMUL R17, R20, R20 ;  /* 0x0000001414117220 */ /* 0x000fc80000400000 */
[----:B------:R-:W-:Y:S01]  /*0390*/  FFMA R0, R0, R0, R17 ;  /* 0x0000000000007223 */ /* 0x000fe20000000011 */
[----:B---3--:R-:W-:Y:S01]  /*03a0*/  @P1 FADD R15, R6, -R8 ;  /* 0x80000008060f1221 */ /* 0x008fe20000000000 */
[----:B------:R-:W-:-:S03]  /*03b0*/  @P1 FADD R14, R7, -R9 ;  /* 0x80000009070e1221 */ /* 0x000fc60000000000 */
[----:B------:R-:W-:Y:S01]  /*03c0*/  FFMA R15, R15, R15, R0 ;  /* 0x0000000f0f0f7223 */ /* 0x000fe20000000000 */
[----:B------:R-:W-:Y:S02]  /*03d0*/  HFMA2 R0, -RZ, RZ, 0, 0 ;  /* 0x00000000ff007431 */ /* 0x000fe400000001ff */
[----:B------:R-:W-:Y:S02]  /*03e0*/  IMAD.MOV.U32 R6, RZ, RZ, RZ ;  /* 0x000000ffff067224 */ /* 0x000fe400078e00ff */
[----:B----4-:R-:W-:Y:S01]  /*03f0*/  @P0 FADD R6, R10, -R12 ;  /* 0x8000000c0a060221 */ /* 0x010fe20000000000 */
[----:B------:R-:W-:Y:S01]  /*0400*/  FFMA R15, R14, R14, R15 ;  /* 0x0000000e0e0f7223 */ /* 0x000fe2000000000f */
[----:B------:R-:W-:-:S03]  /*0410*/  @P0 FADD R0, R11, -R13 ;  /* 0x8000000d0b000221 */ /* 0x000fc60000000000 */
[----:B------:R-:W-:-:S04]  /*0420*/  FFMA R15, R6, R6, R15 ;  /* 0x00000006060f7223 */ /* 0x000fc8000000000f */
[----:B------:R-:W-:-:S05]  /*0430*/  FFMA R0, R0, R0, R15 ;  /* 0x0000000000007223 */ /* 0x000fca000000000f */
[----:B------:R-:W-:Y:S01]  /*0440*/  IADD3 R6, PT, PT, R0, -0xd000000, RZ ;  /* 0xf300000000067810 */ /* 0x000fe20007ffe0ff */
[----:B------:R0:W1:Y:S03]  /*0450*/  MUFU.RSQ R9, R0 ;  /* 0x0000000000097308 */ /* 0x0000660000001400 */
[----:B------:R-:W-:-:S13]  /*0460*/  ISETP.GT.U32.AND P0, PT, R6, 0x727fffff, PT ;  /* 0x727fffff0600780c */ /* 0x000fda0003f04070 */
[----:B0-----:R-:W-:Y:S05]  /*0470*/  @!P0 BRA `(.L_x_1) ;  /* 0x0000000000108947 */ /* 0x001fea0003800000 */
[----:B------:R-:W-:-:S07]  /*0480*/  MOV R11, 0x4a0 ;  /* 0x000004a0000b7802 */ /* 0x000fce0000000f00 */
[----:B-1----:R-:W-:Y:S05]  /*0490*/  CALL.REL.NOINC `($__internal_0_$__cuda_sm20_sqrt_rn_f32_slowpath) ;  /* 0x0000000000307944 */ /* 0x002fea0003c00000 */
[----:B------:R-:W-:Y:S01]  /*04a0*/  IMAD.MOV.U32 R7, RZ, RZ, R0 ;  /* 0x000000ffff077224 */ /* 0x000fe200078e0000 */
[----:B------:R-:W-:Y:S06]  /*04b0*/  BRA `(.L_x_2) ;  /* 0x0000000000107947 */ /* 0x000fec0003800000 */
.L_x_1:
[----:B-1----:R-:W-:Y:S01]  /*04c0*/  FMUL.FTZ R7, R0, R9 ;  /* 0x0000000900077220 */ /* 0x002fe20000410000 */
[----:B------:R-:W-:-:S03]  /*04d0*/  FMUL.FTZ R6, R9, 0.5 ;  /* 0x3f00000009067820 */ /* 0x000fc60000410000 */
[----:B------:R-:W-:-:S04]  /*04e0*/  FFMA R0, -R7, R7, R0 ;  /* 0x0000000707007223 */ /* 0x000fc80000000100 */
[----:B------:R-:W-:-:S07]  /*04f0*/  FFMA R7, R0, R6, R7 ;  /* 0x0000000600077223 */ /* 0x000fce0000000007 */
.L_x_2:
[----:B------:R-:W-:Y:S05]  /*0500*/  BSYNC.RECONVERGENT B0 ;  /* 0x0000000000007941 */ /* 0x000fea0003800200 */
.L_x_0:
[----:B------:R-:W0:Y:S02]  /*0510*/  LDCU.64 UR6, c[0x0][0x380] ;  /* 0x00007000ff0677ac */ /* 0x000e240008000a00 */
[----:B0-----:R-:W-:-:S04]  /*0520*/  LEA R4, P0, R2, UR6, 0x2 ;  /* 0x0000000602047c11 */ /* 0x001fc8000f8010ff */
[----:B------:R-:W-:-:S05]  /*0530*/  LEA.HI.X R5, R2, UR7, R5, 0x2, P0 ;  /* 0x0000000702057c11 */ /* 0x000fca00080f1405 */
[----:B------:R-:W-:Y:S01]  /*0540*/  STG.E desc[UR4][R4.64], R7 ;  /* 0x0000000704007986 */ /* 0x000fe2000c101904 */
[----:B------:R-:W-:Y:S05]  /*0550*/  EXIT ;  /* 0x000000000000794d */ /* 0x000fea0003800000 */
        .weak           $__internal_0_$__cuda_sm20_sqrt_rn_f32_slowpath
        .type           $__internal_0_$__cuda_sm20_sqrt_rn_f32_slowpath,@function
        .size           $__internal_0_$__cuda_sm20_sqrt_rn_f32_slowpath,(.L_x_5 - $__internal_0_$__cuda_sm20_sqrt_rn_f32_slowpath)
$__internal_0_$__cuda_sm20_sqrt_rn_f32_slowpath:
[----:B------:R-:W-:-:S13]  /*0560*/  LOP3.LUT P0, RZ, R0, 0x7fffffff, RZ, 0xc0, !PT ;  /* 0x7fffffff00ff7812 */ /* 0x000fda000780c0ff */
[----:B------:R-:W-:Y:S01]  /*0570*/  @!P0 MOV R6, R0 ;  /* 0x0000000000068202 */ /* 0x000fe20000000f00 */
[----:B------:R-:W-:Y:S06]  /*0580*/  @!P0 BRA `(.L_x_3) ;  /* 0x0000000000408947 */ /* 0x000fec0003800000 */
[----:B------:R-:W-:-:S13]  /*0590*/  FSETP.GEU.FTZ.AND P0, PT, R0, RZ, PT ;  /* 0x000000ff0000720b */ /* 0x000fda0003f1e000 */
[----:B------:R-:W-:Y:S01]  /*05a0*/  @!P0 MOV R6, 0x7fffffff ;  /* 0x7fffffff00068802 */ /* 0x000fe20000000f00 */
[----:B------:R-:W-:Y:S06]  /*05b0*/  @!P0 BRA `(.L_x_3) ;  /* 0x0000000000348947 */ /* 0x000fec0003800000 */
[----:B------:R-:W-:-:S13]  /*05c0*/  FSETP.GTU.FTZ.AND P0, PT, |R0|, +INF , PT ;  /* 0x7f8000000000780b */ /* 0x000fda0003f1c200 */
[----:B------:R-:W-:Y:S01]  /*05d0*/  @P0 FADD.FTZ R6, R0, 1 ;  /* 0x3f80000000060421 */ /* 0x000fe20000010000 */
[----:B------:R-:W-:Y:S06]  /*05e0*/  @P0 BRA `(.L_x_3) ;  /* 0x0000000000280947 */ /* 0x000fec0003800000 */
[----:B------:R-:W-:-:S13]  /*05f0*/  FSETP.NEU.FTZ.AND P0, PT, |R0|, +INF , PT ;  /* 0x7f8000000000780b */ /* 0x000fda0003f1d200 */
[----:B------:R-:W-:-:S04]  /*0600*/  @P0 FFMA R7, R0, 1.84467440737095516160e+19, RZ ;  /* 0x5f80000000070823 */ /* 0x000fc800000000ff */
[----:B------:R-:W0:Y:S02]  /*0610*/  @P0 MUFU.RSQ R6, R7 ;  /* 0x0000000700060308 */ /* 0x000e240000001400 */
[----:B0-----:R-:W-:Y:S01]  /*0620*/  @P0 FMUL.FTZ R8, R7, R6 ;  /* 0x0000000607080220 */ /* 0x001fe20000410000 */
[----:B------:R-:W-:Y:S01]  /*0630*/  @P0 FMUL.FTZ R10, R6, 0.5 ;  /* 0x3f000000060a0820 */ /* 0x000fe20000410000 */
[----:B------:R-:W-:Y:S02]  /*0640*/  @!P0 IMAD.MOV.U32 R6, RZ, RZ, R0 ;  /* 0x000000ffff068224 */ /* 0x000fe400078e0000 */
[----:B------:R-:W-:-:S04]  /*0650*/  @P0 FADD.FTZ R9, -R8, -RZ ;  /* 0x800000ff08090221 */ /* 0x000fc80000010100 */
[----:B------:R-:W-:-:S04]  /*0660*/  @P0 FFMA R9, R8, R9, R7 ;  /* 0x0000000908090223 */ /* 0x000fc80000000007 */
[----:B------:R-:W-:-:S04]  /*0670*/  @P0 FFMA R9, R9, R10, R8 ;  /* 0x0000000a09090223 */ /* 0x000fc80000000008 */
[----:B------:R-:W-:-:S07]  /*0680*/  @P0 FMUL.FTZ R6, R9, 2.3283064365386962891e-10 ;  /* 0x2f80000009060820 */ /* 0x000fce0000410000 */
.L_x_3:
[----:B------:R-:W-:Y:S01]  /*0690*/  HFMA2 R7, -RZ, RZ, 0, 0 ;  /* 0x00000000ff077431 */ /* 0x000fe200000001ff */
[----:B------:R-:W-:Y:S02]  /*06a0*/  MOV R0, R6 ;  /* 0x0000000600007202 */ /* 0x000fe40000000f00 */
[----:B------:R-:W-:-:S04]  /*06b0*/  MOV R6, R11 ;  /* 0x0000000b00067202 */ /* 0x000fc80000000f00 */
[----:B------:R-:W-:Y:S05]  /*06c0*/  RET.REL.NODEC R6 `(d_mag_grad_3d_complex) ;  /* 0xfffffff8064c7950 */ /* 0x000fea0003c3ffff */
.L_x_4:
[----:B------:R-:W-:-:S00]  /*06d0*/  BRA `(.L_x_4) ;  /* 0xfffffffc00fc7947 */ /* 0x000fc0000383ffff */
[----:B------:R-:W-:-:S00]  /*06e0*/  NOP ;  /* 0x0000000000007918 */ /* 0x000fc00000000000 */
        /* <DEDUP_REMOVED lines=9> */
.L_x_5:


//--------------------- .nv.shared.reserved.0     --------------------------
	.section	.nv.shared.reserved.0,"aw",@nobits
	.weak		__nv_reservedSMEM_offset_0_alias
	.size		__nv_reservedSMEM_offset_0_alias, 0, 64
	.other		__nv_reservedSMEM_offset_0_alias,@"STO_CUDA_RESERVED_SHARED STV_DEFAULT"
__nv_reservedSMEM_offset_0_alias:
	.zero		0
	.zero		64


//--------------------- .nv.constant0.d_mag_grad_3d_complex --------------------------
	.section	.nv.constant0.d_mag_grad_3d_complex,"a",@progbits
	.sectionflags	@""
	.align	4
.nv.constant0.d_mag_grad_3d_complex:
	.zero		924


//--------------------- SYMBOLS --------------------------

	.type		.nv.reservedSmem.offset0,@object
	.size		.nv.reservedSmem.offset0,0x4
